	.headerflags	@"EF_CUDA_TEXMODE_UNIFIED EF_CUDA_64BIT_ADDRESS EF_CUDA_ACCELERATORS EF_CUDA_SM90 EF_CUDA_VIRTUAL_SM(EF_CUDA_SM90)"
	.elftype	@"ET_EXEC"


//--------------------- .nv.info                  --------------------------
	.section	.nv.info,"",@"SHT_CUDA_INFO"
	.align	4


	//----- nvinfo : EIATTR_REGCOUNT
	.align		4
        /*0000*/ 	.byte	0x04, 0x2f
        /*0002*/ 	.short	(.L_3 - .L_2)
	.align		4
.L_2:
        /*0004*/ 	.word	index@(triton_poi_fused__native_batch_norm_legit_no_training_0)
        /*0008*/ 	.word	0x00000012


	//----- nvinfo : EIATTR_MIN_STACK_SIZE
	.align		4
.L_3:
        /*000c*/ 	.byte	0x04, 0x12
        /*000e*/ 	.short	(.L_5 - .L_4)
	.align		4
.L_4:
        /*0010*/ 	.word	index@(triton_poi_fused__native_batch_norm_legit_no_training_0)
        /*0014*/ 	.word	0x00000000


	//----- nvinfo : EIATTR_FRAME_SIZE
	.align		4
.L_5:
        /*0018*/ 	.byte	0x04, 0x11
        /*001a*/ 	.short	(.L_7 - .L_6)
	.align		4
.L_6:
        /*001c*/ 	.word	index@(triton_poi_fused__native_batch_norm_legit_no_training_0)
        /*0020*/ 	.word	0x00000000


	//----- nvinfo : EIATTR_MIN_STACK_SIZE
	.align		4
.L_7:
        /*0024*/ 	.byte	0x04, 0x12
        /*0026*/ 	.short	(.L_9 - .L_8)
	.align		4
.L_8:
        /*0028*/ 	.word	index@(triton_poi_fused__native_batch_norm_legit_no_training_0)
        /*002c*/ 	.word	0x00000000
.L_9:


//--------------------- .nv.info.triton_poi_fused__native_batch_norm_legit_no_training_0 --------------------------
	.section	.nv.info.triton_poi_fused__native_batch_norm_legit_no_training_0,"",@"SHT_CUDA_INFO"
	.sectionflags	@""
	.align	4


	//----- nvinfo : EIATTR_CUDA_API_VERSION
	.align		4
        /*0000*/ 	.byte	0x04, 0x37
        /*0002*/ 	.short	(.L_11 - .L_10)
.L_10:
        /*0004*/ 	.word	0x0000007c


	//----- nvinfo : EIATTR_KPARAM_INFO
	.align		4
.L_11:
        /*0008*/ 	.byte	0x04, 0x17
        /*000a*/ 	.short	(.L_13 - .L_12)
.L_12:
        /*000c*/ 	.word	0x00000000
        /*0010*/ 	.short	0x0006
        /*0012*/ 	.short	0x0030
        /*0014*/ 	.byte	0x00, 0xf0, 0x11, 0x00


	//----- nvinfo : EIATTR_KPARAM_INFO
	.align		4
.L_13:
        /*0018*/ 	.byte	0x04, 0x17
        /*001a*/ 	.short	(.L_15 - .L_14)
.L_14:
        /*001c*/ 	.word	0x00000000
        /*0020*/ 	.short	0x0005
        /*0022*/ 	.short	0x0028
        /*0024*/ 	.byte	0x00, 0xf4, 0x21, 0x00


	//----- nvinfo : EIATTR_KPARAM_INFO
	.align		4
.L_15:
        /*0028*/ 	.byte	0x04, 0x17
        /*002a*/ 	.short	(.L_17 - .L_16)
.L_16:
        /*002c*/ 	.word	0x00000000
        /*0030*/ 	.short	0x0004
        /*0032*/ 	.short	0x0020
        /*0034*/ 	.byte	0x00, 0xf4, 0x21, 0x00


	//----- nvinfo : EIATTR_KPARAM_INFO
	.align		4
.L_17:
        /*0038*/ 	.byte	0x04, 0x17
        /*003a*/ 	.short	(.L_19 - .L_18)
.L_18:
        /*003c*/ 	.word	0x00000000
        /*0040*/ 	.short	0x0003
        /*0042*/ 	.short	0x0018
        /*0044*/ 	.byte	0x00, 0xf4, 0x21, 0x00


	//----- nvinfo : EIATTR_KPARAM_INFO
	.align		4
.L_19:
        /*0048*/ 	.byte	0x04, 0x17
        /*004a*/ 	.short	(.L_21 - .L_20)
.L_20:
        /*004c*/ 	.word	0x00000000
        /*0050*/ 	.short	0x0002
        /*0052*/ 	.short	0x0010
        /*0054*/ 	.byte	0x00, 0xf4, 0x21, 0x00


	//----- nvinfo : EIATTR_KPARAM_INFO
	.align		4
.L_21:
        /*0058*/ 	.byte	0x04, 0x17
        /*005a*/ 	.short	(.L_23 - .L_22)
.L_22:
        /*005c*/ 	.word	0x00000000
        /*0060*/ 	.short	0x0001
        /*0062*/ 	.short	0x0008
        /*0064*/ 	.byte	0x00, 0xf4, 0x21, 0x00


	//----- nvinfo : EIATTR_KPARAM_INFO
	.align		4
.L_23:
        /*0068*/ 	.byte	0x04, 0x17
        /*006a*/ 	.short	(.L_25 - .L_24)
.L_24:
        /*006c*/ 	.word	0x00000000
        /*0070*/ 	.short	0x0000
        /*0072*/ 	.short	0x0000
        /*0074*/ 	.byte	0x00, 0xf4, 0x21, 0x00


	//----- nvinfo : EIATTR_SPARSE_MMA_MASK
	.align		4
.L_25:
        /*0078*/ 	.byte	0x03, 0x50
        /*007a*/ 	.short	0x0000


	//----- nvinfo : EIATTR_MAXREG_COUNT
	.align		4
        /*007c*/ 	.byte	0x03, 0x1b
        /*007e*/ 	.short	0x00ff


	//----- nvinfo : EIATTR_EXIT_INSTR_OFFSETS
	.align		4
        /*0080*/ 	.byte	0x04, 0x1c
        /*0082*/ 	.short	(.L_27 - .L_26)


	//   ....[0]....
.L_26:
        /*0084*/ 	.word	0x00000300


	//   ....[1]....
        /*0088*/ 	.word	0x00000320


	//----- nvinfo : EIATTR_REQNTID
	.align		4
.L_27:
        /*008c*/ 	.byte	0x04, 0x10
        /*008e*/ 	.short	(.L_29 - .L_28)
.L_28:
        /*0090*/ 	.word	0x00000080
        /*0094*/ 	.word	0x00000001
        /*0098*/ 	.word	0x00000001


	//----- nvinfo : EIATTR_CBANK_PARAM_SIZE
	.align		4
.L_29:
        /*009c*/ 	.byte	0x03, 0x19
        /*009e*/ 	.short	0x0034


	//----- nvinfo : EIATTR_PARAM_CBANK
	.align		4
        /*00a0*/ 	.byte	0x04, 0x0a
        /*00a2*/ 	.short	(.L_31 - .L_30)
	.align		4
.L_30:
        /*00a4*/ 	.word	index@(.nv.constant0.triton_poi_fused__native_batch_norm_legit_no_training_0)
        /*00a8*/ 	.short	0x0210
        /*00aa*/ 	.short	0x0034


	//----- nvinfo : EIATTR_SW_WAR
	.align		4
.L_31:
        /*00ac*/ 	.byte	0x04, 0x36
        /*00ae*/ 	.short	(.L_33 - .L_32)
.L_32:
        /*00b0*/ 	.word	0x00000008
.L_33:


//--------------------- .nv.callgraph             --------------------------
	.section	.nv.callgraph,"",@"SHT_CUDA_CALLGRAPH"
	.align	4
	.sectionentsize	8
	.align		4
        /*0000*/ 	.word	0x00000000
	.align		4
        /*0004*/ 	.word	0xffffffff
	.align		4
        /*0008*/ 	.word	0x00000000
	.align		4
        /*000c*/ 	.word	0xfffffffe
	.align		4
        /*0010*/ 	.word	0x00000000
	.align		4
        /*0014*/ 	.word	0xfffffffd
	.align		4
        /*0018*/ 	.word	0x00000000
	.align		4
        /*001c*/ 	.word	0xfffffffc


//--------------------- .nv.constant4             --------------------------
	.section	.nv.constant4,"a",@progbits
	.align	8
	.align		8
.nv.constant4:
        /*0000*/ 	.dword	_$_str
	.align		8
        /*0008*/ 	.dword	_$_str_$_2


//--------------------- .text.triton_poi_fused__native_batch_norm_legit_no_training_0 --------------------------
	.section	.text.triton_poi_fused__native_batch_norm_legit_no_training_0,"ax",@progbits
	.align	128
        .global         triton_poi_fused__native_batch_norm_legit_no_training_0
        .type           triton_poi_fused__native_batch_norm_legit_no_training_0,@function
        .size           triton_poi_fused__native_batch_norm_legit_no_training_0,(.L_x_1 - triton_poi_fused__native_batch_norm_legit_no_training_0)
        .other          triton_poi_fused__native_batch_norm_legit_no_training_0,@"STO_CUDA_ENTRY STV_DEFAULT"
triton_poi_fused__native_batch_norm_legit_no_training_0:
.text.triton_poi_fused__native_batch_norm_legit_no_training_0:
[----:B------:R-:W0:Y:S01]  /*0000*/  LDC R1, c[0x0][0x28] ;  /* 0x00000a00ff017b82 */ /* 0x000e220000000800 */
[----:B------:R-:W1:Y:S07]  /*0010*/  S2R R0, SR_TID.X ;  /* 0x0000000000007919 */ /* 0x000e6e0000002100 */
[----:B------:R-:W2:Y:S01]  /*0020*/  LDC.64 R8, c[0x0][0x220] ;  /* 0x00008800ff087b82 */ /* 0x000ea20000000a00 */
[----:B------:R-:W-:Y:S01]  /*0030*/  HFMA2.MMA R14, -RZ, RZ, 0, 0 ;  /* 0x00000000ff0e7435 */ /* 0x000fe200000001ff */
[----:B------:R-:W-:Y:S01]  /*0040*/  ULDC.64 UR4, c[0x0][0x208] ;  /* 0x0000820000047ab9 */ /* 0x000fe20000000a00 */
[----:B------:R-:W3:Y:S05]  /*0050*/  S2R R3, SR_CTAID.X ;  /* 0x0000000000037919 */ /* 0x000eea0000002500 */
[----:B------:R-:W4:Y:S08]  /*0060*/  LDC.64 R4, c[0x0][0x210] ;  /* 0x00008400ff047b82 */ /* 0x000f300000000a00 */
[----:B------:R-:W5:Y:S08]  /*0070*/  LDC.64 R6, c[0x0][0x218] ;  /* 0x00008600ff067b82 */ /* 0x000f700000000a00 */
[----:B------:R-:W5:Y:S01]  /*0080*/  LDC.64 R10, c[0x0][0x228] ;  /* 0x00008a00ff0a7b82 */ /* 0x000f620000000a00 */
[----:B-1----:R-:W-:-:S07]  /*0090*/  LOP3.LUT R0, R0, 0x7f, RZ, 0xc0, !PT ;  /* 0x0000007f00007812 */ /* 0x002fce00078ec0ff */
[----:B------:R-:W1:Y:S01]  /*00a0*/  LDC.64 R12, c[0x0][0x230] ;  /* 0x00008c00ff0c7b82 */ /* 0x000e620000000a00 */
[----:B---3--:R-:W-:Y:S02]  /*00b0*/  SHF.R.S32.HI R2, RZ, 0x18, R3 ;  /* 0x00000018ff027819 */ /* 0x008fe40000011403 */
[----:B------:R-:W-:Y:S02]  /*00c0*/  LEA R0, R3, R0, 0x7 ;  /* 0x0000000003007211 */ /* 0x000fe400078e38ff */
[----:B------:R-:W-:Y:S02]  /*00d0*/  SGXT R3, R2, 0x1 ;  /* 0x000000010203781a */ /* 0x000fe40000000200 */
[----:B------:R-:W-:Y:S02]  /*00e0*/  ISETP.GE.AND P2, PT, R0, 0x80, PT ;  /* 0x000000800000780c */ /* 0x000fe40003f46270 */
[----:B------:R-:W-:-:S04]  /*00f0*/  LEA.HI R3, R3, R0, RZ, 0x3 ;  /* 0x0000000003037211 */ /* 0x000fc800078f18ff */
[----:B------:R-:W-:-:S04]  /*0100*/  SHF.R.S32.HI R3, RZ, 0x3, R3 ;  /* 0x00000003ff037819 */ /* 0x000fc80000011403 */
[----:B------:R-:W-:-:S04]  /*0110*/  LEA.HI R2, R3, R3, RZ, 0x2 ;  /* 0x0000000303027211 */ /* 0x000fc800078f10ff */
[----:B------:R-:W-:-:S04]  /*0120*/  LOP3.LUT R2, R2, 0xfffffffc, RZ, 0xc0, !PT ;  /* 0xfffffffc02027812 */ /* 0x000fc800078ec0ff */
[----:B------:R-:W-:-:S05]  /*0130*/  IADD3 R15, R3, -R2, RZ ;  /* 0x80000002030f7210 */ /* 0x000fca0007ffe0ff */
[----:B--2---:R-:W-:-:S05]  /*0140*/  IMAD.WIDE R8, R15, 0x4, R8 ;  /* 0x000000040f087825 */ /* 0x004fca00078e0208 */
[----:B------:R2:W3:Y:S01]  /*0150*/  @!P2 LDG.E.EL R14, desc[UR4][R8.64] ;  /* 0x00000004080ea981 */ /* 0x0004e2000c2e1900 */
[----:B------:R-:W-:Y:S01]  /*0160*/  CS2R R2, SRZ ;  /* 0x0000000000027805 */ /* 0x000fe2000001ff00 */
[----:B----4-:R-:W-:-:S04]  /*0170*/  IMAD.WIDE R4, R0, 0x4, R4 ;  /* 0x0000000400047825 */ /* 0x010fc800078e0204 */
[C---:B-----5:R-:W-:Y:S01]  /*0180*/  IMAD.WIDE R6, R15.reuse, 0x4, R6 ;  /* 0x000000040f067825 */ /* 0x060fe200078e0206 */
[----:B------:R4:W5:Y:S03]  /*0190*/  @!P2 LDG.E R2, desc[UR4][R4.64] ;  /* 0x000000040402a981 */ /* 0x000966000c1e1900 */
[C---:B0-2---:R-:W-:Y:S01]  /*01a0*/  IMAD.WIDE R8, R15.reuse, 0x4, R10 ;  /* 0x000000040f087825 */ /* 0x045fe200078e020a */
[----:B------:R0:W5:Y:S03]  /*01b0*/  @!P2 LDG.E.EL R3, desc[UR4][R6.64] ;  /* 0x000000040603a981 */ /* 0x000166000c2e1900 */
[----:B-1----:R-:W-:Y:S01]  /*01c0*/  IMAD.WIDE R10, R15, 0x4, R12 ;  /* 0x000000040f0a7825 */ /* 0x002fe200078e020c */
[----:B------:R-:W-:Y:S01]  /*01d0*/  CS2R R12, SRZ ;  /* 0x00000000000c7805 */ /* 0x000fe2000001ff00 */
[----:B----4-:R-:W1:Y:S05]  /*01e0*/  LDC.64 R4, c[0x0][0x238] ;  /* 0x00008e00ff047b82 */ /* 0x010e6a0000000a00 */
[----:B------:R-:W2:Y:S04]  /*01f0*/  @!P2 LDG.E.EL R12, desc[UR4][R8.64] ;  /* 0x00000004080ca981 */ /* 0x000ea8000c2e1900 */
[----:B------:R-:W2:Y:S01]  /*0200*/  @!P2 LDG.E.EL R13, desc[UR4][R10.64] ;  /* 0x000000040a0da981 */ /* 0x000ea2000c2e1900 */
[----:B0-----:R-:W-:Y:S01]  /*0210*/  MOV R6, 0x3e800000 ;  /* 0x3e80000000067802 */ /* 0x001fe20000000f00 */
[----:B---3--:R-:W-:-:S04]  /*0220*/  FADD R14, R14, 9.9999997473787516356e-06 ;  /* 0x3727c5ac0e0e7421 */ /* 0x008fc80000000000 */
[----:B------:R-:W0:Y:S01]  /*0230*/  MUFU.SQRT R15, R14 ;  /* 0x0000000e000f7308 */ /* 0x000e220000002000 */
[----:B-----5:R-:W-:Y:S01]  /*0240*/  FADD R2, -R3, R2 ;  /* 0x0000000203027221 */ /* 0x020fe20000000100 */
[C---:B0-----:R-:W-:Y:S02]  /*0250*/  FSETP.GT.AND P0, PT, R15.reuse, 8.50705917302346158658e+37, PT ;  /* 0x7e8000000f00780b */ /* 0x041fe40003f04000 */
[----:B------:R-:W-:Y:S02]  /*0260*/  FSETP.GEU.AND P1, PT, R15, 1.175494350822287508e-38, PT ;  /* 0x008000000f00780b */ /* 0x000fe40003f2e000 */
[----:B------:R-:W-:-:S09]  /*0270*/  FSEL R6, R6, 1, P0 ;  /* 0x3f80000006067808 */ /* 0x000fd20000000000 */
[----:B------:R-:W-:Y:S02]  /*0280*/  @P0 FMUL R15, R15, 0.25 ;  /* 0x3e8000000f0f0820 */ /* 0x000fe40000400000 */
[----:B------:R-:W-:Y:S02]  /*0290*/  @!P1 FMUL R6, R6, 16777216 ;  /* 0x4b80000006069820 */ /* 0x000fe40000400000 */
[----:B------:R-:W-:-:S06]  /*02a0*/  @!P1 FMUL R15, R15, 16777216 ;  /* 0x4b8000000f0f9820 */ /* 0x000fcc0000400000 */
[----:B------:R-:W0:Y:S02]  /*02b0*/  MUFU.RCP R15, R15 ;  /* 0x0000000f000f7308 */ /* 0x000e240000001000 */
[----:B0-----:R-:W-:-:S04]  /*02c0*/  FMUL R3, R15, R6 ;  /* 0x000000060f037220 */ /* 0x001fc80000400000 */
[----:B------:R-:W-:Y:S01]  /*02d0*/  FMUL R6, R2, R3 ;  /* 0x0000000302067220 */ /* 0x000fe20000400000 */
[----:B-1----:R-:W-:-:S04]  /*02e0*/  IMAD.WIDE R2, R0, 0x4, R4 ;  /* 0x0000000400027825 */ /* 0x002fc800078e0204 */
[----:B--2---:R-:W-:Y:S01]  /*02f0*/  FFMA R13, R6, R12, R13 ;  /* 0x0000000c060d7223 */ /* 0x004fe2000000000d */
[----:B------:R-:W-:Y:S06]  /*0300*/  @P2 EXIT ;  /* 0x000000000000294d */ /* 0x000fec0003800000 */
[----:B------:R-:W-:Y:S01]  /*0310*/  STG.E desc[UR4][R2.64], R13 ;  /* 0x0000000d02007986 */ /* 0x000fe2000c101904 */
[----:B------:R-:W-:Y:S05]  /*0320*/  EXIT ;  /* 0x000000000000794d */ /* 0x000fea0003800000 */
.L_x_0:
[----:B------:R-:W-:-:S00]  /*0330*/  BRA `(.L_x_0) ;  /* 0xfffffffc00fc7947 */ /* 0x000fc0000383ffff */
[----:B------:R-:W-:-:S00]  /*0340*/  NOP ;  /* 0x0000000000007918 */ /* 0x000fc00000000000 */
        /* <DEDUP_REMOVED lines=11> */
.L_x_1:


//--------------------- .nv.global.init           --------------------------
	.section	.nv.global.init,"aw",@progbits
.nv.global.init:
	.type		_$_str,@object
	.size		_$_str,(_$_str_$_2 - _$_str)
_$_str:
        /*0000*/ 	.byte	0x5f, 0x5f, 0x43, 0x55, 0x44, 0x41, 0x5f, 0x46, 0x54, 0x5a, 0x00
	.type		_$_str_$_2,@object
	.size		_$_str_$_2,(.L_1 - _$_str_$_2)
_$_str_$_2:
        /*000b*/ 	.byte	0x5f, 0x5f, 0x43, 0x55, 0x44, 0x41, 0x5f, 0x50, 0x52, 0x45, 0x43, 0x5f, 0x53, 0x51, 0x52, 0x54
        /*001b*/ 	.byte	0x00
.L_1:


//--------------------- .nv.constant0.triton_poi_fused__native_batch_norm_legit_no_training_0 --------------------------
	.section	.nv.constant0.triton_poi_fused__native_batch_norm_legit_no_training_0,"a",@progbits
	.sectionflags	@""
	.align	4
.nv.constant0.triton_poi_fused__native_batch_norm_legit_no_training_0:
	.zero		580
